//
// Generated by NVIDIA NVVM Compiler
//
// Compiler Build ID: CL-36424714
// Cuda compilation tools, release 13.0, V13.0.88
// Based on NVVM 20.0.0
//

.version 9.0
.target sm_100
.address_size 64

	// .globl	_Z32unique_grid_id_calculation_2d_2dPi
.extern .func  (.param .b32 func_retval0) vprintf
(
	.param .b64 vprintf_param_0,
	.param .b64 vprintf_param_1
)
;
.global .align 1 .b8 $str[76] = {98, 108, 111, 99, 107, 73, 100, 120, 46, 120, 58, 32, 37, 100, 44, 32, 98, 108, 111, 99, 107, 73, 100, 120, 46, 121, 58, 32, 37, 100, 44, 32, 116, 104, 114, 101, 97, 100, 73, 100, 120, 46, 120, 58, 32, 37, 100, 44, 32, 103, 114, 105, 100, 32, 73, 68, 58, 32, 37, 100, 44, 32, 45, 32, 100, 97, 116, 97, 32, 58, 32, 37, 100, 32, 10};

.visible .entry _Z32unique_grid_id_calculation_2d_2dPi(
	.param .u64 .ptr .align 1 _Z32unique_grid_id_calculation_2d_2dPi_param_0
)
{
	.local .align 8 .b8 	__local_depot0[24];
	.reg .b64 	%SP;
	.reg .b64 	%SPL;
	.reg .b32 	%r<15>;
	.reg .b64 	%rd<9>;

	mov.u64 	%SPL, __local_depot0;
	cvta.local.u64 	%SP, %SPL;
	ld.param.u64 	%rd1, [_Z32unique_grid_id_calculation_2d_2dPi_param_0];
	cvta.to.global.u64 	%rd2, %rd1;
	add.u64 	%rd3, %SP, 0;
	add.u64 	%rd4, %SPL, 0;
	mov.u32 	%r1, %ntid.x;
	mov.u32 	%r2, %tid.y;
	mov.u32 	%r3, %tid.x;
	mad.lo.s32 	%r4, %r1, %r2, %r3;
	mov.u32 	%r5, %ntid.y;
	mul.lo.s32 	%r6, %r1, %r5;
	mov.u32 	%r7, %ctaid.x;
	mov.u32 	%r8, %nctaid.x;
	mov.u32 	%r9, %ctaid.y;
	mad.lo.s32 	%r10, %r9, %r8, %r7;
	mad.lo.s32 	%r11, %r6, %r10, %r4;
	mul.wide.s32 	%rd5, %r11, 4;
	add.s64 	%rd6, %rd2, %rd5;
	ld.global.u32 	%r12, [%rd6];
	st.local.v2.u32 	[%rd4], {%r7, %r9};
	st.local.v2.u32 	[%rd4+8], {%r4, %r11};
	st.local.u32 	[%rd4+16], %r12;
	mov.u64 	%rd7, $str;
	cvta.global.u64 	%rd8, %rd7;
	{ // callseq 0, 0
	.param .b64 param0;
	st.param.b64 	[param0], %rd8;
	.param .b64 param1;
	st.param.b64 	[param1], %rd3;
	.param .b32 retval0;
	call.uni (retval0), 
	vprintf, 
	(
	param0, 
	param1
	);
	ld.param.b32 	%r13, [retval0];
	} // callseq 0
	ret;

}


// ===== COMPILED SASS (sm_100) =====

	.target	sm_100

	.elftype	@"ET_EXEC"


//--------------------- .note.nv.tkinfo           --------------------------
	.section	.note.nv.tkinfo,"",@"SHT_NOTE"
	.sectionflags	@"SHF_NOTE_NV_TKINFO"
	.tkinfo
        /*0018*/ 	.word	0x00000002
        /*0030*/ 	.string	""
        /*0030*/ 	.string	"ptxas"
        /*0030*/ 	.string	"Cuda compilation tools, release 13.0, V13.0.88"
        /*0030*/ 	.string	"Build cuda_13.0.r13.0/compiler.36424714_0"
        /*0030*/ 	.string	"-arch sm_100 -m 64 "



//--------------------- .note.nv.cuinfo           --------------------------
	.section	.note.nv.cuinfo,"",@"SHT_NOTE"
	.sectionflags	@"SHF_NOTE_NV_CUINFO"
        /*0018*/ 	.short	0x0002
        /*001a*/ 	.short	0x0064
        /*001c*/ 	.short	0x0082
	.zero		2


//--------------------- .nv.info                  --------------------------
	.section	.nv.info,"",@"SHT_CUDA_INFO"
	.align	4


	//----- nvinfo : EIATTR_REGCOUNT
	.align		4
        /*0000*/ 	.byte	0x04, 0x2f
        /*0002*/ 	.short	(.L_2 - .L_1)
	.align		4
.L_1:
        /*0004*/ 	.word	index@(_Z32unique_grid_id_calculation_2d_2dPi)
        /*0008*/ 	.word	0x00000018


	//----- nvinfo : EIATTR_FRAME_SIZE
	.align		4
.L_2:
        /*000c*/ 	.byte	0x04, 0x11
        /*000e*/ 	.short	(.L_4 - .L_3)
	.align		4
.L_3:
        /*0010*/ 	.word	index@(_Z32unique_grid_id_calculation_2d_2dPi)
        /*0014*/ 	.word	0x00000018


	//----- nvinfo : EIATTR_MIN_STACK_SIZE
	.align		4
.L_4:
        /*0018*/ 	.byte	0x04, 0x12
        /*001a*/ 	.short	(.L_6 - .L_5)
	.align		4
.L_5:
        /*001c*/ 	.word	index@(_Z32unique_grid_id_calculation_2d_2dPi)
        /*0020*/ 	.word	0x00000018
.L_6:


//--------------------- .nv.compat                --------------------------
	.section	.nv.compat,"",@"SHT_CUDA_COMPAT_INFO"
	.align	4
        /*0000*/ 	.byte	0x02, 0x09, 0x00, 0x00, 0x02, 0x02, 0x01, 0x00, 0x02, 0x05, 0x05, 0x00, 0x03, 0x07, 0x01, 0x01
        /*0010*/ 	.byte	0x02, 0x03, 0x00, 0x00, 0x02, 0x06, 0x01, 0x00, 0x04, 0x0b, 0x08, 0x00, 0x09, 0x00, 0x00, 0x00
        /*0020*/ 	.byte	0x00, 0x00, 0x00, 0x00


//--------------------- .nv.info._Z32unique_grid_id_calculation_2d_2dPi --------------------------
	.section	.nv.info._Z32unique_grid_id_calculation_2d_2dPi,"",@"SHT_CUDA_INFO"
	.sectionflags	@""
	.align	4


	//----- nvinfo : EIATTR_CUDA_API_VERSION
	.align		4
        /*0000*/ 	.byte	0x04, 0x37
        /*0002*/ 	.short	(.L_8 - .L_7)
.L_7:
        /*0004*/ 	.word	0x00000082


	//----- nvinfo : EIATTR_KPARAM_INFO
	.align		4
.L_8:
        /*0008*/ 	.byte	0x04, 0x17
        /*000a*/ 	.short	(.L_10 - .L_9)
.L_9:
        /*000c*/ 	.word	0x00000000
        /*0010*/ 	.short	0x0000
        /*0012*/ 	.short	0x0000
        /*0014*/ 	.byte	0x00, 0xf5, 0x21, 0x00


	//----- nvinfo : EIATTR_SPARSE_MMA_MASK
	.align		4
.L_10:
        /*0018*/ 	.byte	0x03, 0x50
        /*001a*/ 	.short	0x0000


	//----- nvinfo : EIATTR_MAXREG_COUNT
	.align		4
        /*001c*/ 	.byte	0x03, 0x1b
        /*001e*/ 	.short	0x00ff


	//----- nvinfo : EIATTR_EXTERNS
	.align		4
        /*0020*/ 	.byte	0x04, 0x0f
        /*0022*/ 	.short	(.L_12 - .L_11)


	//   ....[0]....
	.align		4
.L_11:
        /*0024*/ 	.word	index@(vprintf)


	//----- nvinfo : EIATTR_MERCURY_ISA_VERSION
	.align		4
.L_12:
        /*0028*/ 	.byte	0x03, 0x5f
        /*002a*/ 	.short	0x0101


	//----- nvinfo : EIATTR_VRC_CTA_INIT_COUNT
	.align		4
        /*002c*/ 	.byte	0x02, 0x4a
	.zero		1
	.zero		1


	//----- nvinfo : EIATTR_SYSCALL_OFFSETS
	.align		4
        /*0030*/ 	.byte	0x04, 0x46
        /*0032*/ 	.short	(.L_14 - .L_13)


	//   ....[0]....
.L_13:
        /*0034*/ 	.word	0x000001e0


	//----- nvinfo : EIATTR_EXIT_INSTR_OFFSETS
	.align		4
.L_14:
        /*0038*/ 	.byte	0x04, 0x1c
        /*003a*/ 	.short	(.L_16 - .L_15)


	//   ....[0]....
.L_15:
        /*003c*/ 	.word	0x000001f0


	//----- nvinfo : EIATTR_CBANK_PARAM_SIZE
	.align		4
.L_16:
        /*0040*/ 	.byte	0x03, 0x19
        /*0042*/ 	.short	0x0008


	//----- nvinfo : EIATTR_PARAM_CBANK
	.align		4
        /*0044*/ 	.byte	0x04, 0x0a
        /*0046*/ 	.short	(.L_18 - .L_17)
	.align		4
.L_17:
        /*0048*/ 	.word	index@(.nv.constant0._Z32unique_grid_id_calculation_2d_2dPi)
        /*004c*/ 	.short	0x0380
        /*004e*/ 	.short	0x0008


	//----- nvinfo : EIATTR_SW_WAR
	.align		4
.L_18:
        /*0050*/ 	.byte	0x04, 0x36
        /*0052*/ 	.short	(.L_20 - .L_19)
.L_19:
        /*0054*/ 	.word	0x00000008
.L_20:


//--------------------- .nv.callgraph             --------------------------
	.section	.nv.callgraph,"",@"SHT_CUDA_CALLGRAPH"
	.align	4
	.sectionentsize	8
	.align		4
        /*0000*/ 	.word	0x00000000
	.align		4
        /*0004*/ 	.word	0xffffffff
	.align		4
        /*0008*/ 	.word	index@(_Z32unique_grid_id_calculation_2d_2dPi)
	.align		4
        /*000c*/ 	.word	index@(vprintf)
	.align		4
        /*0010*/ 	.word	0x00000000
	.align		4
        /*0014*/ 	.word	0xfffffffe
	.align		4
        /*0018*/ 	.word	0x00000000
	.align		4
        /*001c*/ 	.word	0xfffffffd
	.align		4
        /*0020*/ 	.word	0x00000000
	.align		4
        /*0024*/ 	.word	0xfffffffc


//--------------------- .nv.constant4             --------------------------
	.section	.nv.constant4,"a",@progbits
	.align	8
	.align		8
.nv.constant4:
        /*0000*/ 	.dword	vprintf
	.align		8
        /*0008*/ 	.dword	$str


//--------------------- .text._Z32unique_grid_id_calculation_2d_2dPi --------------------------
	.section	.text._Z32unique_grid_id_calculation_2d_2dPi,"ax",@progbits
	.align	128
        .global         _Z32unique_grid_id_calculation_2d_2dPi
        .type           _Z32unique_grid_id_calculation_2d_2dPi,@function
        .size           _Z32unique_grid_id_calculation_2d_2dPi,(.L_x_2 - _Z32unique_grid_id_calculation_2d_2dPi)
        .other          _Z32unique_grid_id_calculation_2d_2dPi,@"STO_CUDA_ENTRY STV_DEFAULT"
_Z32unique_grid_id_calculation_2d_2dPi:
.text._Z32unique_grid_id_calculation_2d_2dPi:
[----:B------:R-:W0:Y:S01]  /*0000*/  LDC R1, c[0x0][0x37c] ;  /* 0x0000df00ff017b82 */ /* 0x000e220000000800 */
[----:B------:R-:W1:Y:S01]  /*0010*/  S2R R2, SR_TID.Y ;  /* 0x0000000000027919 */ /* 0x000e620000002200 */
[----:B------:R-:W2:Y:S06]  /*0020*/  LDCU UR5, c[0x0][0x2fc] ;  /* 0x00005f80ff0577ac */ /* 0x000eac0008000800 */
[----:B------:R-:W3:Y:S01]  /*0030*/  LDC.64 R8, c[0x0][0x380] ;  /* 0x0000e000ff087b82 */ /* 0x000ee20000000a00 */
[----:B0-----:R-:W-:Y:S01]  /*0040*/  IADD3 R1, PT, PT, R1, -0x18, RZ ;  /* 0xffffffe801017810 */ /* 0x001fe20007ffe0ff */
[----:B------:R-:W1:Y:S01]  /*0050*/  S2R R3, SR_TID.X ;  /* 0x0000000000037919 */ /* 0x000e620000002100 */
[----:B------:R-:W0:Y:S01]  /*0060*/  LDCU UR8, c[0x0][0x360] ;  /* 0x00006c00ff0877ac */ /* 0x000e220008000800 */
[----:B------:R-:W4:Y:S01]  /*0070*/  S2R R12, SR_CTAID.X ;  /* 0x00000000000c7919 */ /* 0x000f220000002500 */
[----:B------:R-:W0:Y:S01]  /*0080*/  LDCU UR4, c[0x0][0x364] ;  /* 0x00006c80ff0477ac */ /* 0x000e220008000800 */
[----:B------:R-:W4:Y:S01]  /*0090*/  S2R R13, SR_CTAID.Y ;  /* 0x00000000000d7919 */ /* 0x000f220000002600 */
[----:B------:R-:W4:Y:S01]  /*00a0*/  LDCU UR9, c[0x0][0x370] ;  /* 0x00006e00ff0977ac */ /* 0x000f220008000800 */
[----:B------:R-:W5:Y:S01]  /*00b0*/  LDCU.64 UR6, c[0x0][0x358] ;  /* 0x00006b00ff0677ac */ /* 0x000f620008000a00 */
[----:B0-----:R-:W-:-:S02]  /*00c0*/  UIMAD UR4, UR8, UR4, URZ ;  /* 0x00000004080472a4 */ /* 0x001fc4000f8e02ff */
[----:B-1----:R-:W-:Y:S02]  /*00d0*/  IMAD R2, R2, UR8, R3 ;  /* 0x0000000802027c24 */ /* 0x002fe4000f8e0203 */
[----:B----4-:R-:W-:-:S04]  /*00e0*/  IMAD R3, R13, UR9, R12 ;  /* 0x000000090d037c24 */ /* 0x010fc8000f8e020c */
[----:B------:R-:W-:-:S04]  /*00f0*/  IMAD R3, R3, UR4, R2 ;  /* 0x0000000403037c24 */ /* 0x000fc8000f8e0202 */
[----:B---3--:R-:W-:-:S06]  /*0100*/  IMAD.WIDE R8, R3, 0x4, R8 ;  /* 0x0000000403087825 */ /* 0x008fcc00078e0208 */
[----:B-----5:R-:W3:Y:S01]  /*0110*/  LDG.E R8, desc[UR6][R8.64] ;  /* 0x0000000608087981 */ /* 0x020ee2000c1e1900 */
[----:B------:R-:W-:Y:S01]  /*0120*/  MOV R0, 0x0 ;  /* 0x0000000000007802 */ /* 0x000fe20000000f00 */
[----:B------:R-:W0:Y:S02]  /*0130*/  LDCU UR4, c[0x0][0x2f8] ;  /* 0x00005f00ff0477ac */ /* 0x000e240008000800 */
[----:B------:R1:W-:Y:S01]  /*0140*/  STL.64 [R1], R12 ;  /* 0x0000000c01007387 */ /* 0x0003e20000100a00 */
[----:B------:R1:W4:Y:S01]  /*0150*/  LDC.64 R10, c[0x4][R0] ;  /* 0x01000000000a7b82 */ /* 0x0003220000000a00 */
[----:B------:R-:W5:Y:S02]  /*0160*/  LDCU.64 UR6, c[0x4][0x8] ;  /* 0x01000100ff0677ac */ /* 0x000f640008000a00 */
[----:B------:R1:W-:Y:S01]  /*0170*/  STL.64 [R1+0x8], R2 ;  /* 0x0000080201007387 */ /* 0x0003e20000100a00 */
[----:B0-----:R-:W-:Y:S02]  /*0180*/  IADD3 R6, P0, PT, R1, UR4, RZ ;  /* 0x0000000401067c10 */ /* 0x001fe4000ff1e0ff */
[----:B-----5:R-:W-:-:S02]  /*0190*/  MOV R4, UR6 ;  /* 0x0000000600047c02 */ /* 0x020fc40008000f00 */
[----:B------:R-:W-:Y:S02]  /*01a0*/  MOV R5, UR7 ;  /* 0x0000000700057c02 */ /* 0x000fe40008000f00 */
[----:B--2---:R-:W-:Y:S01]  /*01b0*/  IADD3.X R7, PT, PT, RZ, UR5, RZ, P0, !PT ;  /* 0x00000005ff077c10 */ /* 0x004fe200087fe4ff */
[----:B---34-:R1:W-:Y:S06]  /*01c0*/  STL [R1+0x10], R8 ;  /* 0x0000100801007387 */ /* 0x0183ec0000100800 */
[----:B------:R-:W-:-:S07]  /*01d0*/  LEPC R20, `(.L_x_0) ;  /* 0x000000001014794e */ /* 0x000fce0000000000 */
[----:B-1----:R-:W-:Y:S05]  /*01e0*/  CALL.ABS.NOINC R10 ;  /* 0x000000000a007343 */ /* 0x002fea0003c00000 */
.L_x_0:
[----:B------:R-:W-:Y:S05]  /*01f0*/  EXIT ;  /* 0x000000000000794d */ /* 0x000fea0003800000 */
.L_x_1:
[----:B------:R-:W-:-:S00]  /*0200*/  BRA `(.L_x_1) ;  /* 0xfffffffc00fc7947 */ /* 0x000fc0000383ffff */
[----:B------:R-:W-:-:S00]  /*0210*/  NOP ;  /* 0x0000000000007918 */ /* 0x000fc00000000000 */
        /* <DEDUP_REMOVED lines=14> */
.L_x_2:


//--------------------- .nv.global.init           --------------------------
	.section	.nv.global.init,"aw",@progbits
.nv.global.init:
	.type		$str,@object
	.size		$str,(.L_0 - $str)
$str:
        /*0000*/ 	.byte	0x62, 0x6c, 0x6f, 0x63, 0x6b, 0x49, 0x64, 0x78, 0x2e, 0x78, 0x3a, 0x20, 0x25, 0x64, 0x2c, 0x20
        /*0010*/ 	.byte	0x62, 0x6c, 0x6f, 0x63, 0x6b, 0x49, 0x64, 0x78, 0x2e, 0x79, 0x3a, 0x20, 0x25, 0x64, 0x2c, 0x20
        /*0020*/ 	.byte	0x74, 0x68, 0x72, 0x65, 0x61, 0x64, 0x49, 0x64, 0x78, 0x2e, 0x78, 0x3a, 0x20, 0x25, 0x64, 0x2c
        /*0030*/ 	.byte	0x20, 0x67, 0x72, 0x69, 0x64, 0x20, 0x49, 0x44, 0x3a, 0x20, 0x25, 0x64, 0x2c, 0x20, 0x2d, 0x20
        /*0040*/ 	.byte	0x64, 0x61, 0x74, 0x61, 0x20, 0x3a, 0x20, 0x25, 0x64, 0x20, 0x0a, 0x00
.L_0:


//--------------------- .nv.shared.reserved.0     --------------------------
	.section	.nv.shared.reserved.0,"aw",@nobits
	.weak		__nv_reservedSMEM_offset_0_alias
	.size		__nv_reservedSMEM_offset_0_alias, 0, 64
	.other		__nv_reservedSMEM_offset_0_alias,@"STO_CUDA_RESERVED_SHARED STV_DEFAULT"
__nv_reservedSMEM_offset_0_alias:
	.zero		0
	.zero		64


//--------------------- .nv.constant0._Z32unique_grid_id_calculation_2d_2dPi --------------------------
	.section	.nv.constant0._Z32unique_grid_id_calculation_2d_2dPi,"a",@progbits
	.sectionflags	@""
	.align	4
.nv.constant0._Z32unique_grid_id_calculation_2d_2dPi:
	.zero		904


//--------------------- SYMBOLS --------------------------

	.type		.nv.reservedSmem.offset0,@object
	.size		.nv.reservedSmem.offset0,0x4
	.type		vprintf,@function
